	.headerflags	@"EF_CUDA_TEXMODE_UNIFIED EF_CUDA_64BIT_ADDRESS EF_CUDA_ACCELERATORS EF_CUDA_SM90 EF_CUDA_VIRTUAL_SM(EF_CUDA_SM90)"
	.elftype	@"ET_EXEC"


//--------------------- .nv.info                  --------------------------
	.section	.nv.info,"",@"SHT_CUDA_INFO"
	.align	4


	//----- nvinfo : EIATTR_REGCOUNT
	.align		4
        /*0000*/ 	.byte	0x04, 0x2f
        /*0002*/ 	.short	(.L_3 - .L_2)
	.align		4
.L_2:
        /*0004*/ 	.word	index@(triton_poi_fused__native_batch_norm_legit_no_training_convolution_relu_27)
        /*0008*/ 	.word	0x00000017


	//----- nvinfo : EIATTR_MIN_STACK_SIZE
	.align		4
.L_3:
        /*000c*/ 	.byte	0x04, 0x12
        /*000e*/ 	.short	(.L_5 - .L_4)
	.align		4
.L_4:
        /*0010*/ 	.word	index@(triton_poi_fused__native_batch_norm_legit_no_training_convolution_relu_27)
        /*0014*/ 	.word	0x00000000


	//----- nvinfo : EIATTR_FRAME_SIZE
	.align		4
.L_5:
        /*0018*/ 	.byte	0x04, 0x11
        /*001a*/ 	.short	(.L_7 - .L_6)
	.align		4
.L_6:
        /*001c*/ 	.word	index@(triton_poi_fused__native_batch_norm_legit_no_training_convolution_relu_27)
        /*0020*/ 	.word	0x00000000


	//----- nvinfo : EIATTR_MIN_STACK_SIZE
	.align		4
.L_7:
        /*0024*/ 	.byte	0x04, 0x12
        /*0026*/ 	.short	(.L_9 - .L_8)
	.align		4
.L_8:
        /*0028*/ 	.word	index@(triton_poi_fused__native_batch_norm_legit_no_training_convolution_relu_27)
        /*002c*/ 	.word	0x00000000
.L_9:


//--------------------- .nv.info.triton_poi_fused__native_batch_norm_legit_no_training_convolution_relu_27 --------------------------
	.section	.nv.info.triton_poi_fused__native_batch_norm_legit_no_training_convolution_relu_27,"",@"SHT_CUDA_INFO"
	.sectionflags	@""
	.align	4


	//----- nvinfo : EIATTR_CUDA_API_VERSION
	.align		4
        /*0000*/ 	.byte	0x04, 0x37
        /*0002*/ 	.short	(.L_11 - .L_10)
.L_10:
        /*0004*/ 	.word	0x0000007c


	//----- nvinfo : EIATTR_KPARAM_INFO
	.align		4
.L_11:
        /*0008*/ 	.byte	0x04, 0x17
        /*000a*/ 	.short	(.L_13 - .L_12)
.L_12:
        /*000c*/ 	.word	0x00000000
        /*0010*/ 	.short	0x0007
        /*0012*/ 	.short	0x0038
        /*0014*/ 	.byte	0x00, 0xf0, 0x11, 0x00


	//----- nvinfo : EIATTR_KPARAM_INFO
	.align		4
.L_13:
        /*0018*/ 	.byte	0x04, 0x17
        /*001a*/ 	.short	(.L_15 - .L_14)
.L_14:
        /*001c*/ 	.word	0x00000000
        /*0020*/ 	.short	0x0006
        /*0022*/ 	.short	0x0030
        /*0024*/ 	.byte	0x00, 0xf4, 0x21, 0x00


	//----- nvinfo : EIATTR_KPARAM_INFO
	.align		4
.L_15:
        /*0028*/ 	.byte	0x04, 0x17
        /*002a*/ 	.short	(.L_17 - .L_16)
.L_16:
        /*002c*/ 	.word	0x00000000
        /*0030*/ 	.short	0x0005
        /*0032*/ 	.short	0x0028
        /*0034*/ 	.byte	0x00, 0xf4, 0x21, 0x00


	//----- nvinfo : EIATTR_KPARAM_INFO
	.align		4
.L_17:
        /*0038*/ 	.byte	0x04, 0x17
        /*003a*/ 	.short	(.L_19 - .L_18)
.L_18:
        /*003c*/ 	.word	0x00000000
        /*0040*/ 	.short	0x0004
        /*0042*/ 	.short	0x0020
        /*0044*/ 	.byte	0x00, 0xf4, 0x21, 0x00


	//----- nvinfo : EIATTR_KPARAM_INFO
	.align		4
.L_19:
        /*0048*/ 	.byte	0x04, 0x17
        /*004a*/ 	.short	(.L_21 - .L_20)
.L_20:
        /*004c*/ 	.word	0x00000000
        /*0050*/ 	.short	0x0003
        /*0052*/ 	.short	0x0018
        /*0054*/ 	.byte	0x00, 0xf4, 0x21, 0x00


	//----- nvinfo : EIATTR_KPARAM_INFO
	.align		4
.L_21:
        /*0058*/ 	.byte	0x04, 0x17
        /*005a*/ 	.short	(.L_23 - .L_22)
.L_22:
        /*005c*/ 	.word	0x00000000
        /*0060*/ 	.short	0x0002
        /*0062*/ 	.short	0x0010
        /*0064*/ 	.byte	0x00, 0xf4, 0x21, 0x00


	//----- nvinfo : EIATTR_KPARAM_INFO
	.align		4
.L_23:
        /*0068*/ 	.byte	0x04, 0x17
        /*006a*/ 	.short	(.L_25 - .L_24)
.L_24:
        /*006c*/ 	.word	0x00000000
        /*0070*/ 	.short	0x0001
        /*0072*/ 	.short	0x0008
        /*0074*/ 	.byte	0x00, 0xf4, 0x21, 0x00


	//----- nvinfo : EIATTR_KPARAM_INFO
	.align		4
.L_25:
        /*0078*/ 	.byte	0x04, 0x17
        /*007a*/ 	.short	(.L_27 - .L_26)
.L_26:
        /*007c*/ 	.word	0x00000000
        /*0080*/ 	.short	0x0000
        /*0082*/ 	.short	0x0000
        /*0084*/ 	.byte	0x00, 0xf4, 0x21, 0x00


	//----- nvinfo : EIATTR_SPARSE_MMA_MASK
	.align		4
.L_27:
        /*0088*/ 	.byte	0x03, 0x50
        /*008a*/ 	.short	0x0000


	//----- nvinfo : EIATTR_MAXREG_COUNT
	.align		4
        /*008c*/ 	.byte	0x03, 0x1b
        /*008e*/ 	.short	0x00ff


	//----- nvinfo : EIATTR_EXIT_INSTR_OFFSETS
	.align		4
        /*0090*/ 	.byte	0x04, 0x1c
        /*0092*/ 	.short	(.L_29 - .L_28)


	//   ....[0]....
.L_28:
        /*0094*/ 	.word	0x00000350


	//   ....[1]....
        /*0098*/ 	.word	0x00000370


	//----- nvinfo : EIATTR_REQNTID
	.align		4
.L_29:
        /*009c*/ 	.byte	0x04, 0x10
        /*009e*/ 	.short	(.L_31 - .L_30)
.L_30:
        /*00a0*/ 	.word	0x00000080
        /*00a4*/ 	.word	0x00000001
        /*00a8*/ 	.word	0x00000001


	//----- nvinfo : EIATTR_CBANK_PARAM_SIZE
	.align		4
.L_31:
        /*00ac*/ 	.byte	0x03, 0x19
        /*00ae*/ 	.short	0x003c


	//----- nvinfo : EIATTR_PARAM_CBANK
	.align		4
        /*00b0*/ 	.byte	0x04, 0x0a
        /*00b2*/ 	.short	(.L_33 - .L_32)
	.align		4
.L_32:
        /*00b4*/ 	.word	index@(.nv.constant0.triton_poi_fused__native_batch_norm_legit_no_training_convolution_relu_27)
        /*00b8*/ 	.short	0x0210
        /*00ba*/ 	.short	0x003c


	//----- nvinfo : EIATTR_SW_WAR
	.align		4
.L_33:
        /*00bc*/ 	.byte	0x04, 0x36
        /*00be*/ 	.short	(.L_35 - .L_34)
.L_34:
        /*00c0*/ 	.word	0x00000008
.L_35:


//--------------------- .nv.callgraph             --------------------------
	.section	.nv.callgraph,"",@"SHT_CUDA_CALLGRAPH"
	.align	4
	.sectionentsize	8
	.align		4
        /*0000*/ 	.word	0x00000000
	.align		4
        /*0004*/ 	.word	0xffffffff
	.align		4
        /*0008*/ 	.word	0x00000000
	.align		4
        /*000c*/ 	.word	0xfffffffe
	.align		4
        /*0010*/ 	.word	0x00000000
	.align		4
        /*0014*/ 	.word	0xfffffffd
	.align		4
        /*0018*/ 	.word	0x00000000
	.align		4
        /*001c*/ 	.word	0xfffffffc


//--------------------- .nv.constant4             --------------------------
	.section	.nv.constant4,"a",@progbits
	.align	8
	.align		8
.nv.constant4:
        /*0000*/ 	.dword	_$_str
	.align		8
        /*0008*/ 	.dword	_$_str_$_2


//--------------------- .text.triton_poi_fused__native_batch_norm_legit_no_training_convolution_relu_27 --------------------------
	.section	.text.triton_poi_fused__native_batch_norm_legit_no_training_convolution_relu_27,"ax",@progbits
	.align	128
        .global         triton_poi_fused__native_batch_norm_legit_no_training_convolution_relu_27
        .type           triton_poi_fused__native_batch_norm_legit_no_training_convolution_relu_27,@function
        .size           triton_poi_fused__native_batch_norm_legit_no_training_convolution_relu_27,(.L_x_1 - triton_poi_fused__native_batch_norm_legit_no_training_convolution_relu_27)
        .other          triton_poi_fused__native_batch_norm_legit_no_training_convolution_relu_27,@"STO_CUDA_ENTRY STV_DEFAULT"
triton_poi_fused__native_batch_norm_legit_no_training_convolution_relu_27:
.text.triton_poi_fused__native_batch_norm_legit_no_training_convolution_relu_27:
[----:B------:R-:W0:Y:S01]  /*0000*/  LDC R1, c[0x0][0x28] ;  /* 0x00000a00ff017b82 */ /* 0x000e220000000800 */
[----:B------:R-:W1:Y:S07]  /*0010*/  S2R R0, SR_TID.X ;  /* 0x0000000000007919 */ /* 0x000e6e0000002100 */
[----:B------:R-:W2:Y:S01]  /*0020*/  LDC.64 R12, c[0x0][0x228] ;  /* 0x00008a00ff0c7b82 */ /* 0x000ea20000000a00 */
[----:B------:R-:W-:Y:S01]  /*0030*/  CS2R R4, SRZ ;  /* 0x0000000000047805 */ /* 0x000fe2000001ff00 */
[----:B------:R-:W-:Y:S01]  /*0040*/  ULDC.64 UR4, c[0x0][0x208] ;  /* 0x0000820000047ab9 */ /* 0x000fe20000000a00 */
[----:B------:R-:W3:Y:S05]  /*0050*/  S2R R3, SR_CTAID.X ;  /* 0x0000000000037919 */ /* 0x000eea0000002500 */
[----:B------:R-:W4:Y:S08]  /*0060*/  LDC.64 R10, c[0x0][0x218] ;  /* 0x00008600ff0a7b82 */ /* 0x000f300000000a00 */
[----:B------:R-:W5:Y:S08]  /*0070*/  LDC.64 R14, c[0x0][0x220] ;  /* 0x00008800ff0e7b82 */ /* 0x000f700000000a00 */
[----:B------:R-:W5:Y:S01]  /*0080*/  LDC.64 R16, c[0x0][0x230] ;  /* 0x00008c00ff107b82 */ /* 0x000f620000000a00 */
[----:B-1----:R-:W-:-:S07]  /*0090*/  LOP3.LUT R0, R0, 0x7f, RZ, 0xc0, !PT ;  /* 0x0000007f00007812 */ /* 0x002fce00078ec0ff */
[----:B------:R-:W1:Y:S01]  /*00a0*/  LDC.64 R6, c[0x0][0x238] ;  /* 0x00008e00ff067b82 */ /* 0x000e620000000a00 */
[----:B---3--:R-:W-:Y:S02]  /*00b0*/  SHF.R.S32.HI R2, RZ, 0x18, R3 ;  /* 0x00000018ff027819 */ /* 0x008fe40000011403 */
[----:B------:R-:W-:Y:S02]  /*00c0*/  LEA R0, R3, R0, 0x7 ;  /* 0x0000000003007211 */ /* 0x000fe400078e38ff */
[----:B------:R-:W-:Y:S02]  /*00d0*/  SGXT R3, R2, 0x1 ;  /* 0x000000010203781a */ /* 0x000fe40000000200 */
[----:B------:R-:W-:Y:S02]  /*00e0*/  ISETP.GE.AND P0, PT, R0, 0x200, PT ;  /* 0x000002000000780c */ /* 0x000fe40003f06270 */
[----:B------:R-:W-:-:S04]  /*00f0*/  LEA.HI R3, R3, R0, RZ, 0x7 ;  /* 0x0000000003037211 */ /* 0x000fc800078f38ff */
[----:B------:R-:W-:-:S04]  /*0100*/  LOP3.LUT R3, R3, 0xffffff80, RZ, 0xc0, !PT ;  /* 0xffffff8003037812 */ /* 0x000fc800078ec0ff */
[----:B------:R-:W-:Y:S02]  /*0110*/  IADD3 R19, R0, -R3, RZ ;  /* 0x8000000300137210 */ /* 0x000fe40007ffe0ff */
[----:B------:R-:W3:Y:S03]  /*0120*/  LDC.64 R2, c[0x0][0x210] ;  /* 0x00008400ff027b82 */ /* 0x000ee60000000a00 */
[----:B--2---:R-:W-:-:S05]  /*0130*/  IMAD.WIDE R12, R19, 0x4, R12 ;  /* 0x00000004130c7825 */ /* 0x004fca00078e020c */
[----:B------:R5:W2:Y:S01]  /*0140*/  @!P0 LDG.E.EL R4, desc[UR4][R12.64] ;  /* 0x000000040c048981 */ /* 0x000aa2000c2e1900 */
[----:B------:R-:W-:Y:S01]  /*0150*/  CS2R R8, SRZ ;  /* 0x0000000000087805 */ /* 0x000fe2000001ff00 */
[----:B----4-:R-:W-:-:S05]  /*0160*/  IMAD.WIDE R10, R19, 0x4, R10 ;  /* 0x00000004130a7825 */ /* 0x010fca00078e020a */
[----:B------:R4:W2:Y:S01]  /*0170*/  @!P0 LDG.E.EL R8, desc[UR4][R10.64] ;  /* 0x000000040a088981 */ /* 0x0008a2000c2e1900 */
[----:B-----5:R-:W-:-:S04]  /*0180*/  IMAD.WIDE R12, R19, 0x4, R14 ;  /* 0x00000004130c7825 */ /* 0x020fc800078e020e */
[----:B---3--:R-:W-:Y:S01]  /*0190*/  IMAD.WIDE R2, R0, 0x4, R2 ;  /* 0x0000000400027825 */ /* 0x008fe200078e0202 */
[----:B------:R-:W3:Y:S04]  /*01a0*/  @!P0 LDG.E.EL R9, desc[UR4][R12.64] ;  /* 0x000000040c098981 */ /* 0x000ee8000c2e1900 */
[----:B------:R-:W5:Y:S01]  /*01b0*/  @!P0 LDG.E R5, desc[UR4][R2.64] ;  /* 0x0000000402058981 */ /* 0x000f62000c1e1900 */
[----:B0-----:R-:W-:-:S04]  /*01c0*/  IMAD.WIDE R14, R19, 0x4, R16 ;  /* 0x00000004130e7825 */ /* 0x001fc800078e0210 */
[----:B-1----:R-:W-:Y:S01]  /*01d0*/  IMAD.WIDE R16, R19, 0x4, R6 ;  /* 0x0000000413107825 */ /* 0x002fe200078e0206 */
[----:B------:R-:W-:Y:S01]  /*01e0*/  CS2R R18, SRZ ;  /* 0x0000000000127805 */ /* 0x000fe2000001ff00 */
[----:B----4-:R-:W-:Y:S01]  /*01f0*/  HFMA2.MMA R11, -RZ, RZ, 1.625, 0 ;  /* 0x3e800000ff0b7435 */ /* 0x010fe200000001ff */
[----:B------:R-:W0:Y:S04]  /*0200*/  LDC.64 R6, c[0x0][0x240] ;  /* 0x00009000ff067b82 */ /* 0x000e280000000a00 */
[----:B------:R-:W4:Y:S04]  /*0210*/  @!P0 LDG.E.EL R18, desc[UR4][R14.64] ;  /* 0x000000040e128981 */ /* 0x000f28000c2e1900 */
[----:B------:R-:W4:Y:S01]  /*0220*/  @!P0 LDG.E.EL R19, desc[UR4][R16.64] ;  /* 0x0000000410138981 */ /* 0x000f22000c2e1900 */
[----:B0-----:R-:W-:-:S04]  /*0230*/  IMAD.WIDE R6, R0, 0x4, R6 ;  /* 0x0000000400067825 */ /* 0x001fc800078e0206 */
[----:B--2---:R-:W-:-:S04]  /*0240*/  FADD R4, R4, 9.9999997473787516356e-06 ;  /* 0x3727c5ac04047421 */ /* 0x004fc80000000000 */
[----:B------:R-:W0:Y:S02]  /*0250*/  MUFU.SQRT R20, R4 ;  /* 0x0000000400147308 */ /* 0x000e240000002000 */
[C---:B0-----:R-:W-:Y:S02]  /*0260*/  FSETP.GT.AND P1, PT, R20.reuse, 8.50705917302346158658e+37, PT ;  /* 0x7e8000001400780b */ /* 0x041fe40003f24000 */
[----:B------:R-:W-:-:S11]  /*0270*/  FSETP.GEU.AND P2, PT, R20, 1.175494350822287508e-38, PT ;  /* 0x008000001400780b */ /* 0x000fd60003f4e000 */
[----:B------:R-:W-:-:S04]  /*0280*/  @P1 FMUL R20, R20, 0.25 ;  /* 0x3e80000014141820 */ /* 0x000fc80000400000 */
[----:B------:R-:W-:-:S06]  /*0290*/  @!P2 FMUL R20, R20, 16777216 ;  /* 0x4b8000001414a820 */ /* 0x000fcc0000400000 */
[----:B------:R-:W0:Y:S01]  /*02a0*/  MUFU.RCP R20, R20 ;  /* 0x0000001400147308 */ /* 0x000e220000001000 */
[----:B------:R-:W-:Y:S01]  /*02b0*/  FSEL R11, R11, 1, P1 ;  /* 0x3f8000000b0b7808 */ /* 0x000fe20000800000 */
[----:B-----5:R-:W-:-:S04]  /*02c0*/  FADD R5, R8, R5 ;  /* 0x0000000508057221 */ /* 0x020fc80000000000 */
[----:B------:R-:W-:Y:S01]  /*02d0*/  @!P2 FMUL R11, R11, 16777216 ;  /* 0x4b8000000b0ba820 */ /* 0x000fe20000400000 */
[----:B---3--:R-:W-:-:S03]  /*02e0*/  FADD R9, R5, -R9 ;  /* 0x8000000905097221 */ /* 0x008fc60000000000 */
[----:B0-----:R-:W-:-:S04]  /*02f0*/  FMUL R4, R20, R11 ;  /* 0x0000000b14047220 */ /* 0x001fc80000400000 */
[----:B------:R-:W-:-:S04]  /*0300*/  FMUL R4, R9, R4 ;  /* 0x0000000409047220 */ /* 0x000fc80000400000 */
[----:B----4-:R-:W-:Y:S01]  /*0310*/  FFMA R4, R4, R18, R19 ;  /* 0x0000001204047223 */ /* 0x010fe20000000013 */
[----:B------:R0:W-:Y:S04]  /*0320*/  @!P0 STG.E desc[UR4][R2.64], R5 ;  /* 0x0000000502008986 */ /* 0x0001e8000c101904 */
[----:B------:R-:W-:-:S04]  /*0330*/  FSETP.GEU.AND P1, PT, R4, RZ, PT ;  /* 0x000000ff0400720b */ /* 0x000fc80003f2e000 */
[----:B------:R-:W-:Y:S01]  /*0340*/  FSEL R9, R4, RZ, P1 ;  /* 0x000000ff04097208 */ /* 0x000fe20000800000 */
[----:B0-----:R-:W-:Y:S08]  /*0350*/  @P0 EXIT ;  /* 0x000000000000094d */ /* 0x001ff00003800000 */
[----:B------:R-:W-:Y:S01]  /*0360*/  STG.E desc[UR4][R6.64], R9 ;  /* 0x0000000906007986 */ /* 0x000fe2000c101904 */
[----:B------:R-:W-:Y:S05]  /*0370*/  EXIT ;  /* 0x000000000000794d */ /* 0x000fea0003800000 */
.L_x_0:
[----:B------:R-:W-:-:S00]  /*0380*/  BRA `(.L_x_0) ;  /* 0xfffffffc00fc7947 */ /* 0x000fc0000383ffff */
[----:B------:R-:W-:-:S00]  /*0390*/  NOP ;  /* 0x0000000000007918 */ /* 0x000fc00000000000 */
        /* <DEDUP_REMOVED lines=14> */
.L_x_1:


//--------------------- .nv.global.init           --------------------------
	.section	.nv.global.init,"aw",@progbits
.nv.global.init:
	.type		_$_str,@object
	.size		_$_str,(_$_str_$_2 - _$_str)
_$_str:
        /*0000*/ 	.byte	0x5f, 0x5f, 0x43, 0x55, 0x44, 0x41, 0x5f, 0x46, 0x54, 0x5a, 0x00
	.type		_$_str_$_2,@object
	.size		_$_str_$_2,(.L_1 - _$_str_$_2)
_$_str_$_2:
        /*000b*/ 	.byte	0x5f, 0x5f, 0x43, 0x55, 0x44, 0x41, 0x5f, 0x50, 0x52, 0x45, 0x43, 0x5f, 0x53, 0x51, 0x52, 0x54
        /*001b*/ 	.byte	0x00
.L_1:


//--------------------- .nv.constant0.triton_poi_fused__native_batch_norm_legit_no_training_convolution_relu_27 --------------------------
	.section	.nv.constant0.triton_poi_fused__native_batch_norm_legit_no_training_convolution_relu_27,"a",@progbits
	.sectionflags	@""
	.align	4
.nv.constant0.triton_poi_fused__native_batch_norm_legit_no_training_convolution_relu_27:
	.zero		588
